//
// Generated by NVIDIA NVVM Compiler
//
// Compiler Build ID: CL-36424714
// Cuda compilation tools, release 13.0, V13.0.88
// Based on NVVM 20.0.0
//

.version 9.0
.target sm_100
.address_size 64

	// .globl	_Z10matrix_addPiS_S_

.visible .entry _Z10matrix_addPiS_S_(
	.param .u64 .ptr .align 1 _Z10matrix_addPiS_S__param_0,
	.param .u64 .ptr .align 1 _Z10matrix_addPiS_S__param_1,
	.param .u64 .ptr .align 1 _Z10matrix_addPiS_S__param_2
)
{
	.reg .b32 	%r<7>;
	.reg .b64 	%rd<11>;

	ld.param.u64 	%rd1, [_Z10matrix_addPiS_S__param_0];
	ld.param.u64 	%rd2, [_Z10matrix_addPiS_S__param_1];
	ld.param.u64 	%rd3, [_Z10matrix_addPiS_S__param_2];
	cvta.to.global.u64 	%rd4, %rd3;
	cvta.to.global.u64 	%rd5, %rd2;
	cvta.to.global.u64 	%rd6, %rd1;
	mov.u32 	%r1, %tid.x;
	mov.u32 	%r2, %ctaid.x;
	mad.lo.s32 	%r3, %r2, 5, %r1;
	mul.wide.u32 	%rd7, %r3, 4;
	add.s64 	%rd8, %rd6, %rd7;
	ld.global.u32 	%r4, [%rd8];
	add.s64 	%rd9, %rd5, %rd7;
	ld.global.u32 	%r5, [%rd9];
	add.s32 	%r6, %r5, %r4;
	add.s64 	%rd10, %rd4, %rd7;
	st.global.u32 	[%rd10], %r6;
	ret;

}


// ===== COMPILED SASS (sm_100) =====

	.target	sm_100

	.elftype	@"ET_EXEC"


//--------------------- .note.nv.tkinfo           --------------------------
	.section	.note.nv.tkinfo,"",@"SHT_NOTE"
	.sectionflags	@"SHF_NOTE_NV_TKINFO"
	.tkinfo
        /*0018*/ 	.word	0x00000002
        /*0030*/ 	.string	""
        /*0030*/ 	.string	"ptxas"
        /*0030*/ 	.string	"Cuda compilation tools, release 13.0, V13.0.88"
        /*0030*/ 	.string	"Build cuda_13.0.r13.0/compiler.36424714_0"
        /*0030*/ 	.string	"-arch sm_100 -m 64 "



//--------------------- .note.nv.cuinfo           --------------------------
	.section	.note.nv.cuinfo,"",@"SHT_NOTE"
	.sectionflags	@"SHF_NOTE_NV_CUINFO"
        /*0018*/ 	.short	0x0002
        /*001a*/ 	.short	0x0064
        /*001c*/ 	.short	0x0082
	.zero		2


//--------------------- .nv.info                  --------------------------
	.section	.nv.info,"",@"SHT_CUDA_INFO"
	.align	4


	//----- nvinfo : EIATTR_REGCOUNT
	.align		4
        /*0000*/ 	.byte	0x04, 0x2f
        /*0002*/ 	.short	(.L_1 - .L_0)
	.align		4
.L_0:
        /*0004*/ 	.word	index@(_Z10matrix_addPiS_S_)
        /*0008*/ 	.word	0x0000000c


	//----- nvinfo : EIATTR_FRAME_SIZE
	.align		4
.L_1:
        /*000c*/ 	.byte	0x04, 0x11
        /*000e*/ 	.short	(.L_3 - .L_2)
	.align		4
.L_2:
        /*0010*/ 	.word	index@(_Z10matrix_addPiS_S_)
        /*0014*/ 	.word	0x00000000


	//----- nvinfo : EIATTR_MIN_STACK_SIZE
	.align		4
.L_3:
        /*0018*/ 	.byte	0x04, 0x12
        /*001a*/ 	.short	(.L_5 - .L_4)
	.align		4
.L_4:
        /*001c*/ 	.word	index@(_Z10matrix_addPiS_S_)
        /*0020*/ 	.word	0x00000000
.L_5:


//--------------------- .nv.compat                --------------------------
	.section	.nv.compat,"",@"SHT_CUDA_COMPAT_INFO"
	.align	4
        /*0000*/ 	.byte	0x02, 0x09, 0x00, 0x00, 0x02, 0x02, 0x01, 0x00, 0x02, 0x05, 0x05, 0x00, 0x03, 0x07, 0x01, 0x01
        /*0010*/ 	.byte	0x02, 0x03, 0x00, 0x00, 0x02, 0x06, 0x01, 0x00, 0x04, 0x0b, 0x08, 0x00, 0x09, 0x00, 0x00, 0x00
        /*0020*/ 	.byte	0x00, 0x00, 0x00, 0x00


//--------------------- .nv.info._Z10matrix_addPiS_S_ --------------------------
	.section	.nv.info._Z10matrix_addPiS_S_,"",@"SHT_CUDA_INFO"
	.sectionflags	@""
	.align	4


	//----- nvinfo : EIATTR_CUDA_API_VERSION
	.align		4
        /*0000*/ 	.byte	0x04, 0x37
        /*0002*/ 	.short	(.L_7 - .L_6)
.L_6:
        /*0004*/ 	.word	0x00000082


	//----- nvinfo : EIATTR_KPARAM_INFO
	.align		4
.L_7:
        /*0008*/ 	.byte	0x04, 0x17
        /*000a*/ 	.short	(.L_9 - .L_8)
.L_8:
        /*000c*/ 	.word	0x00000000
        /*0010*/ 	.short	0x0002
        /*0012*/ 	.short	0x0010
        /*0014*/ 	.byte	0x00, 0xf5, 0x21, 0x00


	//----- nvinfo : EIATTR_KPARAM_INFO
	.align		4
.L_9:
        /*0018*/ 	.byte	0x04, 0x17
        /*001a*/ 	.short	(.L_11 - .L_10)
.L_10:
        /*001c*/ 	.word	0x00000000
        /*0020*/ 	.short	0x0001
        /*0022*/ 	.short	0x0008
        /*0024*/ 	.byte	0x00, 0xf5, 0x21, 0x00


	//----- nvinfo : EIATTR_KPARAM_INFO
	.align		4
.L_11:
        /*0028*/ 	.byte	0x04, 0x17
        /*002a*/ 	.short	(.L_13 - .L_12)
.L_12:
        /*002c*/ 	.word	0x00000000
        /*0030*/ 	.short	0x0000
        /*0032*/ 	.short	0x0000
        /*0034*/ 	.byte	0x00, 0xf5, 0x21, 0x00


	//----- nvinfo : EIATTR_SPARSE_MMA_MASK
	.align		4
.L_13:
        /*0038*/ 	.byte	0x03, 0x50
        /*003a*/ 	.short	0x0000


	//----- nvinfo : EIATTR_MAXREG_COUNT
	.align		4
        /*003c*/ 	.byte	0x03, 0x1b
        /*003e*/ 	.short	0x00ff


	//----- nvinfo : EIATTR_MERCURY_ISA_VERSION
	.align		4
        /*0040*/ 	.byte	0x03, 0x5f
        /*0042*/ 	.short	0x0101


	//----- nvinfo : EIATTR_VRC_CTA_INIT_COUNT
	.align		4
        /*0044*/ 	.byte	0x02, 0x4a
	.zero		1
	.zero		1


	//----- nvinfo : EIATTR_EXIT_INSTR_OFFSETS
	.align		4
        /*0048*/ 	.byte	0x04, 0x1c
        /*004a*/ 	.short	(.L_15 - .L_14)


	//   ....[0]....
.L_14:
        /*004c*/ 	.word	0x000000f0


	//----- nvinfo : EIATTR_CBANK_PARAM_SIZE
	.align		4
.L_15:
        /*0050*/ 	.byte	0x03, 0x19
        /*0052*/ 	.short	0x0018


	//----- nvinfo : EIATTR_PARAM_CBANK
	.align		4
        /*0054*/ 	.byte	0x04, 0x0a
        /*0056*/ 	.short	(.L_17 - .L_16)
	.align		4
.L_16:
        /*0058*/ 	.word	index@(.nv.constant0._Z10matrix_addPiS_S_)
        /*005c*/ 	.short	0x0380
        /*005e*/ 	.short	0x0018


	//----- nvinfo : EIATTR_SW_WAR
	.align		4
.L_17:
        /*0060*/ 	.byte	0x04, 0x36
        /*0062*/ 	.short	(.L_19 - .L_18)
.L_18:
        /*0064*/ 	.word	0x00000008
.L_19:


//--------------------- .nv.callgraph             --------------------------
	.section	.nv.callgraph,"",@"SHT_CUDA_CALLGRAPH"
	.align	4
	.sectionentsize	8
	.align		4
        /*0000*/ 	.word	0x00000000
	.align		4
        /*0004*/ 	.word	0xffffffff
	.align		4
        /*0008*/ 	.word	0x00000000
	.align		4
        /*000c*/ 	.word	0xfffffffe
	.align		4
        /*0010*/ 	.word	0x00000000
	.align		4
        /*0014*/ 	.word	0xfffffffd
	.align		4
        /*0018*/ 	.word	0x00000000
	.align		4
        /*001c*/ 	.word	0xfffffffc


//--------------------- .text._Z10matrix_addPiS_S_ --------------------------
	.section	.text._Z10matrix_addPiS_S_,"ax",@progbits
	.align	128
        .global         _Z10matrix_addPiS_S_
        .type           _Z10matrix_addPiS_S_,@function
        .size           _Z10matrix_addPiS_S_,(.L_x_1 - _Z10matrix_addPiS_S_)
        .other          _Z10matrix_addPiS_S_,@"STO_CUDA_ENTRY STV_DEFAULT"
_Z10matrix_addPiS_S_:
.text._Z10matrix_addPiS_S_:
[----:B------:R-:W-:Y:S01]  /*0000*/  LDC R1, c[0x0][0x37c] ;  /* 0x0000df00ff017b82 */ /* 0x000fe20000000800 */
[----:B------:R-:W0:Y:S07]  /*0010*/  S2R R9, SR_TID.X ;  /* 0x0000000000097919 */ /* 0x000e2e0000002100 */
[----:B------:R-:W1:Y:S01]  /*0020*/  LDC.64 R2, c[0x0][0x380] ;  /* 0x0000e000ff027b82 */ /* 0x000e620000000a00 */
[----:B------:R-:W2:Y:S01]  /*0030*/  LDCU.64 UR4, c[0x0][0x358] ;  /* 0x00006b00ff0477ac */ /* 0x000ea20008000a00 */
[----:B------:R-:W0:Y:S06]  /*0040*/  S2R R0, SR_CTAID.X ;  /* 0x0000000000007919 */ /* 0x000e2c0000002500 */
[----:B------:R-:W3:Y:S08]  /*0050*/  LDC.64 R4, c[0x0][0x388] ;  /* 0x0000e200ff047b82 */ /* 0x000ef00000000a00 */
[----:B------:R-:W4:Y:S01]  /*0060*/  LDC.64 R6, c[0x0][0x390] ;  /* 0x0000e400ff067b82 */ /* 0x000f220000000a00 */
[----:B0-----:R-:W-:-:S04]  /*0070*/  IMAD R9, R0, 0x5, R9 ;  /* 0x0000000500097824 */ /* 0x001fc800078e0209 */
[----:B-1----:R-:W-:-:S04]  /*0080*/  IMAD.WIDE.U32 R2, R9, 0x4, R2 ;  /* 0x0000000409027825 */ /* 0x002fc800078e0002 */
[C---:B---3--:R-:W-:Y:S02]  /*0090*/  IMAD.WIDE.U32 R4, R9.reuse, 0x4, R4 ;  /* 0x0000000409047825 */ /* 0x048fe400078e0004 */
[----:B--2---:R-:W2:Y:S04]  /*00a0*/  LDG.E R2, desc[UR4][R2.64] ;  /* 0x0000000402027981 */ /* 0x004ea8000c1e1900 */
[----:B------:R-:W2:Y:S01]  /*00b0*/  LDG.E R5, desc[UR4][R4.64] ;  /* 0x0000000404057981 */ /* 0x000ea2000c1e1900 */
[----:B----4-:R-:W-:Y:S01]  /*00c0*/  IMAD.WIDE.U32 R6, R9, 0x4, R6 ;  /* 0x0000000409067825 */ /* 0x010fe200078e0006 */
[----:B--2---:R-:W-:-:S05]  /*00d0*/  IADD3 R9, PT, PT, R2, R5, RZ ;  /* 0x0000000502097210 */ /* 0x004fca0007ffe0ff */
[----:B------:R-:W-:Y:S01]  /*00e0*/  STG.E desc[UR4][R6.64], R9 ;  /* 0x0000000906007986 */ /* 0x000fe2000c101904 */
[----:B------:R-:W-:Y:S05]  /*00f0*/  EXIT ;  /* 0x000000000000794d */ /* 0x000fea0003800000 */
.L_x_0:
[----:B------:R-:W-:-:S00]  /*0100*/  BRA `(.L_x_0) ;  /* 0xfffffffc00fc7947 */ /* 0x000fc0000383ffff */
[----:B------:R-:W-:-:S00]  /*0110*/  NOP ;  /* 0x0000000000007918 */ /* 0x000fc00000000000 */
        /* <DEDUP_REMOVED lines=14> */
.L_x_1:


//--------------------- .nv.shared.reserved.0     --------------------------
	.section	.nv.shared.reserved.0,"aw",@nobits
	.weak		__nv_reservedSMEM_offset_0_alias
	.size		__nv_reservedSMEM_offset_0_alias, 0, 64
	.other		__nv_reservedSMEM_offset_0_alias,@"STO_CUDA_RESERVED_SHARED STV_DEFAULT"
__nv_reservedSMEM_offset_0_alias:
	.zero		0
	.zero		64


//--------------------- .nv.constant0._Z10matrix_addPiS_S_ --------------------------
	.section	.nv.constant0._Z10matrix_addPiS_S_,"a",@progbits
	.sectionflags	@""
	.align	4
.nv.constant0._Z10matrix_addPiS_S_:
	.zero		920


//--------------------- SYMBOLS --------------------------

	.type		.nv.reservedSmem.offset0,@object
	.size		.nv.reservedSmem.offset0,0x4
